//
// Generated by NVIDIA NVVM Compiler
//
// Compiler Build ID: CL-36424714
// Cuda compilation tools, release 13.0, V13.0.88
// Based on NVVM 20.0.0
//

.version 9.0
.target sm_100
.address_size 64

	// .globl	_Z9addKernelPfS_S_ii

.visible .entry _Z9addKernelPfS_S_ii(
	.param .u64 .ptr .align 1 _Z9addKernelPfS_S_ii_param_0,
	.param .u64 .ptr .align 1 _Z9addKernelPfS_S_ii_param_1,
	.param .u64 .ptr .align 1 _Z9addKernelPfS_S_ii_param_2,
	.param .u32 _Z9addKernelPfS_S_ii_param_3,
	.param .u32 _Z9addKernelPfS_S_ii_param_4
)
{
	.reg .pred 	%p<13>;
	.reg .b32 	%r<75>;
	.reg .b32 	%f<65>;
	.reg .b64 	%rd<67>;

	ld.param.u64 	%rd14, [_Z9addKernelPfS_S_ii_param_0];
	ld.param.u64 	%rd15, [_Z9addKernelPfS_S_ii_param_1];
	ld.param.u32 	%r30, [_Z9addKernelPfS_S_ii_param_3];
	ld.param.u32 	%r29, [_Z9addKernelPfS_S_ii_param_4];
	cvta.to.global.u64 	%rd1, %rd15;
	cvta.to.global.u64 	%rd2, %rd14;
	mov.u32 	%r31, %ctaid.y;
	mov.u32 	%r32, %ntid.y;
	mov.u32 	%r33, %tid.y;
	mad.lo.s32 	%r34, %r31, %r32, %r33;
	mov.u32 	%r35, %ctaid.x;
	mov.u32 	%r36, %ntid.x;
	mov.u32 	%r37, %tid.x;
	mad.lo.s32 	%r1, %r35, %r36, %r37;
	mul.lo.s32 	%r2, %r29, %r34;
	setp.ge.s32 	%p1, %r34, %r30;
	setp.ge.s32 	%p2, %r1, %r29;
	or.pred  	%p3, %p1, %p2;
	@%p3 bra 	$L__BB0_15;
	setp.lt.s32 	%p4, %r29, 1;
	mov.f32 	%f64, 0f00000000;
	@%p4 bra 	$L__BB0_14;
	and.b32  	%r3, %r29, 7;
	setp.lt.u32 	%p5, %r29, 8;
	mov.b32 	%r69, 0;
	mov.u32 	%r74, %r69;
	@%p5 bra 	$L__BB0_5;
	and.b32  	%r69, %r29, 2147483640;
	neg.s32 	%r63, %r69;
	mul.wide.u32 	%rd16, %r29, 4;
	add.s64 	%rd3, %rd1, %rd16;
	shl.b32 	%r6, %r29, 3;
	mul.wide.u32 	%rd17, %r29, 8;
	add.s64 	%rd4, %rd1, %rd17;
	mul.wide.u32 	%rd18, %r29, 12;
	add.s64 	%rd5, %rd1, %rd18;
	mul.wide.u32 	%rd19, %r29, 16;
	add.s64 	%rd6, %rd1, %rd19;
	mul.wide.u32 	%rd20, %r29, 20;
	add.s64 	%rd7, %rd1, %rd20;
	mul.wide.u32 	%rd21, %r29, 24;
	add.s64 	%rd8, %rd1, %rd21;
	mul.wide.u32 	%rd22, %r29, 28;
	add.s64 	%rd9, %rd1, %rd22;
	mul.wide.u32 	%rd23, %r2, 4;
	add.s64 	%rd24, %rd23, %rd2;
	add.s64 	%rd66, %rd24, 16;
	mov.b32 	%r74, 0;
	mov.u32 	%r62, %r1;
$L__BB0_4:
	.pragma "nounroll";
	mul.wide.s32 	%rd25, %r62, 4;
	add.s64 	%rd26, %rd3, %rd25;
	add.s64 	%rd27, %rd4, %rd25;
	add.s64 	%rd28, %rd5, %rd25;
	add.s64 	%rd29, %rd6, %rd25;
	add.s64 	%rd30, %rd7, %rd25;
	add.s64 	%rd31, %rd8, %rd25;
	add.s64 	%rd32, %rd9, %rd25;
	add.s64 	%rd33, %rd1, %rd25;
	ld.global.f32 	%f4, [%rd66+-16];
	ld.global.f32 	%f5, [%rd33];
	cvt.rn.f32.s32 	%f6, %r74;
	fma.rn.f32 	%f7, %f4, %f5, %f6;
	cvt.rzi.s32.f32 	%r41, %f7;
	ld.global.f32 	%f8, [%rd66+-12];
	ld.global.f32 	%f9, [%rd26];
	cvt.rn.f32.s32 	%f10, %r41;
	fma.rn.f32 	%f11, %f8, %f9, %f10;
	cvt.rzi.s32.f32 	%r42, %f11;
	ld.global.f32 	%f12, [%rd66+-8];
	ld.global.f32 	%f13, [%rd27];
	cvt.rn.f32.s32 	%f14, %r42;
	fma.rn.f32 	%f15, %f12, %f13, %f14;
	cvt.rzi.s32.f32 	%r43, %f15;
	ld.global.f32 	%f16, [%rd66+-4];
	ld.global.f32 	%f17, [%rd28];
	cvt.rn.f32.s32 	%f18, %r43;
	fma.rn.f32 	%f19, %f16, %f17, %f18;
	cvt.rzi.s32.f32 	%r44, %f19;
	ld.global.f32 	%f20, [%rd66];
	ld.global.f32 	%f21, [%rd29];
	cvt.rn.f32.s32 	%f22, %r44;
	fma.rn.f32 	%f23, %f20, %f21, %f22;
	cvt.rzi.s32.f32 	%r45, %f23;
	ld.global.f32 	%f24, [%rd66+4];
	ld.global.f32 	%f25, [%rd30];
	cvt.rn.f32.s32 	%f26, %r45;
	fma.rn.f32 	%f27, %f24, %f25, %f26;
	cvt.rzi.s32.f32 	%r46, %f27;
	ld.global.f32 	%f28, [%rd66+8];
	ld.global.f32 	%f29, [%rd31];
	cvt.rn.f32.s32 	%f30, %r46;
	fma.rn.f32 	%f31, %f28, %f29, %f30;
	cvt.rzi.s32.f32 	%r47, %f31;
	ld.global.f32 	%f32, [%rd66+12];
	ld.global.f32 	%f33, [%rd32];
	cvt.rn.f32.s32 	%f34, %r47;
	fma.rn.f32 	%f35, %f32, %f33, %f34;
	cvt.rzi.s32.f32 	%r74, %f35;
	add.s32 	%r63, %r63, 8;
	add.s32 	%r62, %r62, %r6;
	add.s64 	%rd66, %rd66, 32;
	setp.ne.s32 	%p6, %r63, 0;
	@%p6 bra 	$L__BB0_4;
$L__BB0_5:
	setp.eq.s32 	%p7, %r3, 0;
	@%p7 bra 	$L__BB0_13;
	and.b32  	%r16, %r29, 3;
	setp.lt.u32 	%p8, %r3, 4;
	@%p8 bra 	$L__BB0_8;
	add.s32 	%r49, %r69, %r2;
	mul.wide.u32 	%rd34, %r49, 4;
	add.s64 	%rd35, %rd2, %rd34;
	ld.global.f32 	%f36, [%rd35];
	mad.lo.s32 	%r50, %r69, %r29, %r1;
	mul.wide.s32 	%rd36, %r50, 4;
	add.s64 	%rd37, %rd1, %rd36;
	ld.global.f32 	%f37, [%rd37];
	cvt.rn.f32.s32 	%f38, %r74;
	fma.rn.f32 	%f39, %f36, %f37, %f38;
	cvt.rzi.s32.f32 	%r51, %f39;
	cvt.u64.u32 	%rd38, %r2;
	cvt.u64.u32 	%rd39, %r69;
	add.s64 	%rd40, %rd39, %rd38;
	shl.b64 	%rd41, %rd40, 2;
	add.s64 	%rd42, %rd2, %rd41;
	ld.global.f32 	%f40, [%rd42+4];
	mul.wide.u32 	%rd43, %r29, 4;
	add.s64 	%rd44, %rd37, %rd43;
	ld.global.f32 	%f41, [%rd44];
	cvt.rn.f32.s32 	%f42, %r51;
	fma.rn.f32 	%f43, %f40, %f41, %f42;
	cvt.rzi.s32.f32 	%r52, %f43;
	ld.global.f32 	%f44, [%rd42+8];
	add.s64 	%rd45, %rd44, %rd43;
	ld.global.f32 	%f45, [%rd45];
	cvt.rn.f32.s32 	%f46, %r52;
	fma.rn.f32 	%f47, %f44, %f45, %f46;
	cvt.rzi.s32.f32 	%r53, %f47;
	ld.global.f32 	%f48, [%rd42+12];
	add.s64 	%rd46, %rd45, %rd43;
	ld.global.f32 	%f49, [%rd46];
	cvt.rn.f32.s32 	%f50, %r53;
	fma.rn.f32 	%f51, %f48, %f49, %f50;
	cvt.rzi.s32.f32 	%r74, %f51;
	add.s32 	%r69, %r69, 4;
$L__BB0_8:
	setp.eq.s32 	%p9, %r16, 0;
	@%p9 bra 	$L__BB0_13;
	setp.eq.s32 	%p10, %r16, 1;
	@%p10 bra 	$L__BB0_11;
	add.s32 	%r55, %r69, %r2;
	mul.wide.u32 	%rd47, %r55, 4;
	add.s64 	%rd48, %rd2, %rd47;
	ld.global.f32 	%f52, [%rd48];
	mad.lo.s32 	%r56, %r69, %r29, %r1;
	mul.wide.s32 	%rd49, %r56, 4;
	add.s64 	%rd50, %rd1, %rd49;
	ld.global.f32 	%f53, [%rd50];
	cvt.rn.f32.s32 	%f54, %r74;
	fma.rn.f32 	%f55, %f52, %f53, %f54;
	cvt.rzi.s32.f32 	%r57, %f55;
	cvt.u64.u32 	%rd51, %r2;
	cvt.u64.u32 	%rd52, %r69;
	add.s64 	%rd53, %rd52, %rd51;
	shl.b64 	%rd54, %rd53, 2;
	add.s64 	%rd55, %rd2, %rd54;
	ld.global.f32 	%f56, [%rd55+4];
	mul.wide.u32 	%rd56, %r29, 4;
	add.s64 	%rd57, %rd50, %rd56;
	ld.global.f32 	%f57, [%rd57];
	cvt.rn.f32.s32 	%f58, %r57;
	fma.rn.f32 	%f59, %f56, %f57, %f58;
	cvt.rzi.s32.f32 	%r74, %f59;
	add.s32 	%r69, %r69, 2;
$L__BB0_11:
	and.b32  	%r58, %r29, 1;
	setp.eq.b32 	%p11, %r58, 1;
	not.pred 	%p12, %p11;
	@%p12 bra 	$L__BB0_13;
	add.s32 	%r59, %r69, %r2;
	mul.wide.u32 	%rd58, %r59, 4;
	add.s64 	%rd59, %rd2, %rd58;
	ld.global.f32 	%f60, [%rd59];
	mad.lo.s32 	%r60, %r69, %r29, %r1;
	mul.wide.s32 	%rd60, %r60, 4;
	add.s64 	%rd61, %rd1, %rd60;
	ld.global.f32 	%f61, [%rd61];
	cvt.rn.f32.s32 	%f62, %r74;
	fma.rn.f32 	%f63, %f60, %f61, %f62;
	cvt.rzi.s32.f32 	%r74, %f63;
$L__BB0_13:
	cvt.rn.f32.s32 	%f64, %r74;
$L__BB0_14:
	ld.param.u64 	%rd65, [_Z9addKernelPfS_S_ii_param_2];
	add.s32 	%r61, %r2, %r1;
	cvta.to.global.u64 	%rd62, %rd65;
	mul.wide.s32 	%rd63, %r61, 4;
	add.s64 	%rd64, %rd62, %rd63;
	st.global.f32 	[%rd64], %f64;
$L__BB0_15:
	ret;

}


// ===== COMPILED SASS (sm_100) =====

	.target	sm_100

	.elftype	@"ET_EXEC"


//--------------------- .note.nv.tkinfo           --------------------------
	.section	.note.nv.tkinfo,"",@"SHT_NOTE"
	.sectionflags	@"SHF_NOTE_NV_TKINFO"
	.tkinfo
        /*0018*/ 	.word	0x00000002
        /*0030*/ 	.string	""
        /*0030*/ 	.string	"ptxas"
        /*0030*/ 	.string	"Cuda compilation tools, release 13.0, V13.0.88"
        /*0030*/ 	.string	"Build cuda_13.0.r13.0/compiler.36424714_0"
        /*0030*/ 	.string	"-arch sm_100 -m 64 "



//--------------------- .note.nv.cuinfo           --------------------------
	.section	.note.nv.cuinfo,"",@"SHT_NOTE"
	.sectionflags	@"SHF_NOTE_NV_CUINFO"
        /*0018*/ 	.short	0x0002
        /*001a*/ 	.short	0x0064
        /*001c*/ 	.short	0x0082
	.zero		2


//--------------------- .nv.info                  --------------------------
	.section	.nv.info,"",@"SHT_CUDA_INFO"
	.align	4


	//----- nvinfo : EIATTR_REGCOUNT
	.align		4
        /*0000*/ 	.byte	0x04, 0x2f
        /*0002*/ 	.short	(.L_1 - .L_0)
	.align		4
.L_0:
        /*0004*/ 	.word	index@(_Z9addKernelPfS_S_ii)
        /*0008*/ 	.word	0x0000001e


	//----- nvinfo : EIATTR_FRAME_SIZE
	.align		4
.L_1:
        /*000c*/ 	.byte	0x04, 0x11
        /*000e*/ 	.short	(.L_3 - .L_2)
	.align		4
.L_2:
        /*0010*/ 	.word	index@(_Z9addKernelPfS_S_ii)
        /*0014*/ 	.word	0x00000000


	//----- nvinfo : EIATTR_MIN_STACK_SIZE
	.align		4
.L_3:
        /*0018*/ 	.byte	0x04, 0x12
        /*001a*/ 	.short	(.L_5 - .L_4)
	.align		4
.L_4:
        /*001c*/ 	.word	index@(_Z9addKernelPfS_S_ii)
        /*0020*/ 	.word	0x00000000
.L_5:


//--------------------- .nv.compat                --------------------------
	.section	.nv.compat,"",@"SHT_CUDA_COMPAT_INFO"
	.align	4
        /*0000*/ 	.byte	0x02, 0x09, 0x00, 0x00, 0x02, 0x02, 0x01, 0x00, 0x02, 0x05, 0x05, 0x00, 0x03, 0x07, 0x01, 0x01
        /*0010*/ 	.byte	0x02, 0x03, 0x00, 0x00, 0x02, 0x06, 0x01, 0x00, 0x04, 0x0b, 0x08, 0x00, 0x09, 0x00, 0x00, 0x00
        /*0020*/ 	.byte	0x00, 0x00, 0x00, 0x00


//--------------------- .nv.info._Z9addKernelPfS_S_ii --------------------------
	.section	.nv.info._Z9addKernelPfS_S_ii,"",@"SHT_CUDA_INFO"
	.sectionflags	@""
	.align	4


	//----- nvinfo : EIATTR_CUDA_API_VERSION
	.align		4
        /*0000*/ 	.byte	0x04, 0x37
        /*0002*/ 	.short	(.L_7 - .L_6)
.L_6:
        /*0004*/ 	.word	0x00000082


	//----- nvinfo : EIATTR_KPARAM_INFO
	.align		4
.L_7:
        /*0008*/ 	.byte	0x04, 0x17
        /*000a*/ 	.short	(.L_9 - .L_8)
.L_8:
        /*000c*/ 	.word	0x00000000
        /*0010*/ 	.short	0x0004
        /*0012*/ 	.short	0x001c
        /*0014*/ 	.byte	0x00, 0xf0, 0x11, 0x00


	//----- nvinfo : EIATTR_KPARAM_INFO
	.align		4
.L_9:
        /*0018*/ 	.byte	0x04, 0x17
        /*001a*/ 	.short	(.L_11 - .L_10)
.L_10:
        /*001c*/ 	.word	0x00000000
        /*0020*/ 	.short	0x0003
        /*0022*/ 	.short	0x0018
        /*0024*/ 	.byte	0x00, 0xf0, 0x11, 0x00


	//----- nvinfo : EIATTR_KPARAM_INFO
	.align		4
.L_11:
        /*0028*/ 	.byte	0x04, 0x17
        /*002a*/ 	.short	(.L_13 - .L_12)
.L_12:
        /*002c*/ 	.word	0x00000000
        /*0030*/ 	.short	0x0002
        /*0032*/ 	.short	0x0010
        /*0034*/ 	.byte	0x00, 0xf5, 0x21, 0x00


	//----- nvinfo : EIATTR_KPARAM_INFO
	.align		4
.L_13:
        /*0038*/ 	.byte	0x04, 0x17
        /*003a*/ 	.short	(.L_15 - .L_14)
.L_14:
        /*003c*/ 	.word	0x00000000
        /*0040*/ 	.short	0x0001
        /*0042*/ 	.short	0x0008
        /*0044*/ 	.byte	0x00, 0xf5, 0x21, 0x00


	//----- nvinfo : EIATTR_KPARAM_INFO
	.align		4
.L_15:
        /*0048*/ 	.byte	0x04, 0x17
        /*004a*/ 	.short	(.L_17 - .L_16)
.L_16:
        /*004c*/ 	.word	0x00000000
        /*0050*/ 	.short	0x0000
        /*0052*/ 	.short	0x0000
        /*0054*/ 	.byte	0x00, 0xf5, 0x21, 0x00


	//----- nvinfo : EIATTR_SPARSE_MMA_MASK
	.align		4
.L_17:
        /*0058*/ 	.byte	0x03, 0x50
        /*005a*/ 	.short	0x0000


	//----- nvinfo : EIATTR_MAXREG_COUNT
	.align		4
        /*005c*/ 	.byte	0x03, 0x1b
        /*005e*/ 	.short	0x00ff


	//----- nvinfo : EIATTR_MERCURY_ISA_VERSION
	.align		4
        /*0060*/ 	.byte	0x03, 0x5f
        /*0062*/ 	.short	0x0101


	//----- nvinfo : EIATTR_VRC_CTA_INIT_COUNT
	.align		4
        /*0064*/ 	.byte	0x02, 0x4a
	.zero		1
	.zero		1


	//----- nvinfo : EIATTR_EXIT_INSTR_OFFSETS
	.align		4
        /*0068*/ 	.byte	0x04, 0x1c
        /*006a*/ 	.short	(.L_19 - .L_18)


	//   ....[0]....
.L_18:
        /*006c*/ 	.word	0x000000c0


	//   ....[1]....
        /*0070*/ 	.word	0x00000c60


	//----- nvinfo : EIATTR_CBANK_PARAM_SIZE
	.align		4
.L_19:
        /*0074*/ 	.byte	0x03, 0x19
        /*0076*/ 	.short	0x0020


	//----- nvinfo : EIATTR_PARAM_CBANK
	.align		4
        /*0078*/ 	.byte	0x04, 0x0a
        /*007a*/ 	.short	(.L_21 - .L_20)
	.align		4
.L_20:
        /*007c*/ 	.word	index@(.nv.constant0._Z9addKernelPfS_S_ii)
        /*0080*/ 	.short	0x0380
        /*0082*/ 	.short	0x0020


	//----- nvinfo : EIATTR_SW_WAR
	.align		4
.L_21:
        /*0084*/ 	.byte	0x04, 0x36
        /*0086*/ 	.short	(.L_23 - .L_22)
.L_22:
        /*0088*/ 	.word	0x00000008
.L_23:


//--------------------- .nv.callgraph             --------------------------
	.section	.nv.callgraph,"",@"SHT_CUDA_CALLGRAPH"
	.align	4
	.sectionentsize	8
	.align		4
        /*0000*/ 	.word	0x00000000
	.align		4
        /*0004*/ 	.word	0xffffffff
	.align		4
        /*0008*/ 	.word	0x00000000
	.align		4
        /*000c*/ 	.word	0xfffffffe
	.align		4
        /*0010*/ 	.word	0x00000000
	.align		4
        /*0014*/ 	.word	0xfffffffd
	.align		4
        /*0018*/ 	.word	0x00000000
	.align		4
        /*001c*/ 	.word	0xfffffffc


//--------------------- .text._Z9addKernelPfS_S_ii --------------------------
	.section	.text._Z9addKernelPfS_S_ii,"ax",@progbits
	.align	128
        .global         _Z9addKernelPfS_S_ii
        .type           _Z9addKernelPfS_S_ii,@function
        .size           _Z9addKernelPfS_S_ii,(.L_x_7 - _Z9addKernelPfS_S_ii)
        .other          _Z9addKernelPfS_S_ii,@"STO_CUDA_ENTRY STV_DEFAULT"
_Z9addKernelPfS_S_ii:
.text._Z9addKernelPfS_S_ii:
[----:B------:R-:W-:Y:S01]  /*0000*/  LDC R1, c[0x0][0x37c] ;  /* 0x0000df00ff017b82 */ /* 0x000fe20000000800 */
[----:B------:R-:W0:Y:S07]  /*0010*/  S2R R3, SR_TID.X ;  /* 0x0000000000037919 */ /* 0x000e2e0000002100 */
[----:B------:R-:W1:Y:S01]  /*0020*/  LDC R11, c[0x0][0x364] ;  /* 0x0000d900ff0b7b82 */ /* 0x000e620000000800 */
[----:B------:R-:W2:Y:S01]  /*0030*/  LDCU.64 UR12, c[0x0][0x398] ;  /* 0x00007300ff0c77ac */ /* 0x000ea20008000a00 */
[----:B------:R-:W1:Y:S06]  /*0040*/  S2R R2, SR_TID.Y ;  /* 0x0000000000027919 */ /* 0x000e6c0000002200 */
[----:B------:R-:W0:Y:S08]  /*0050*/  S2UR UR5, SR_CTAID.X ;  /* 0x00000000000579c3 */ /* 0x000e300000002500 */
[----:B------:R-:W0:Y:S08]  /*0060*/  LDC R0, c[0x0][0x360] ;  /* 0x0000d800ff007b82 */ /* 0x000e300000000800 */
[----:B------:R-:W1:Y:S01]  /*0070*/  S2UR UR4, SR_CTAID.Y ;  /* 0x00000000000479c3 */ /* 0x000e620000002600 */
[----:B0-----:R-:W-:-:S05]  /*0080*/  IMAD R0, R0, UR5, R3 ;  /* 0x0000000500007c24 */ /* 0x001fca000f8e0203 */
[----:B--2---:R-:W-:Y:S01]  /*0090*/  ISETP.GE.AND P0, PT, R0, UR13, PT ;  /* 0x0000000d00007c0c */ /* 0x004fe2000bf06270 */
[----:B-1----:R-:W-:-:S05]  /*00a0*/  IMAD R11, R11, UR4, R2 ;  /* 0x000000040b0b7c24 */ /* 0x002fca000f8e0202 */
[----:B------:R-:W-:-:S13]  /*00b0*/  ISETP.GE.OR P0, PT, R11, UR12, P0 ;  /* 0x0000000c0b007c0c */ /* 0x000fda0008706670 */
[----:B------:R-:W-:Y:S05]  /*00c0*/  @P0 EXIT ;  /* 0x000000000000094d */ /* 0x000fea0003800000 */
[----:B------:R-:W-:Y:S01]  /*00d0*/  UISETP.GE.AND UP0, UPT, UR13, 0x1, UPT ;  /* 0x000000010d00788c */ /* 0x000fe2000bf06270 */
[----:B------:R-:W-:Y:S02]  /*00e0*/  HFMA2 R5, -RZ, RZ, 0, 0 ;  /* 0x00000000ff057431 */ /* 0x000fe400000001ff */
[----:B------:R-:W-:Y:S01]  /*00f0*/  IMAD R11, R11, UR13, RZ ;  /* 0x0000000d0b0b7c24 */ /* 0x000fe2000f8e02ff */
[----:B------:R-:W0:Y:S05]  /*0100*/  LDCU.64 UR10, c[0x0][0x358] ;  /* 0x00006b00ff0a77ac */ /* 0x000e2a0008000a00 */
[----:B------:R-:W-:Y:S05]  /*0110*/  BRA.U !UP0, `(.L_x_0) ;  /* 0x0000000908c07547 */ /* 0x000fea000b800000 */
[----:B------:R-:W-:Y:S01]  /*0120*/  UISETP.GE.U32.AND UP1, UPT, UR13, 0x8, UPT ;  /* 0x000000080d00788c */ /* 0x000fe2000bf26070 */
[----:B------:R-:W-:Y:S01]  /*0130*/  MOV R10, RZ ;  /* 0x000000ff000a7202 */ /* 0x000fe20000000f00 */
[----:B------:R-:W-:Y:S01]  /*0140*/  ULOP3.LUT UR12, UR13, 0x7, URZ, 0xc0, !UPT ;  /* 0x000000070d0c7892 */ /* 0x000fe2000f8ec0ff */
[----:B------:R-:W-:-:S03]  /*0150*/  UMOV UR4, URZ ;  /* 0x000000ff00047c82 */ /* 0x000fc60008000000 */
[----:B------:R-:W-:-:S03]  /*0160*/  UISETP.NE.AND UP0, UPT, UR12, URZ, UPT ;  /* 0x000000ff0c00728c */ /* 0x000fc6000bf05270 */
[----:B------:R-:W-:Y:S08]  /*0170*/  BRA.U !UP1, `(.L_x_1) ;  /* 0x0000000509487547 */ /* 0x000ff0000b800000 */
[----:B------:R-:W1:Y:S01]  /*0180*/  LDCU.128 UR16, c[0x0][0x380] ;  /* 0x00007000ff1077ac */ /* 0x000e620008000c00 */
[----:B------:R-:W-:Y:S01]  /*0190*/  IMAD.MOV.U32 R10, RZ, RZ, RZ ;  /* 0x000000ffff0a7224 */ /* 0x000fe200078e00ff */
[----:B------:R-:W-:Y:S01]  /*01a0*/  MOV R12, R0 ;  /* 0x00000000000c7202 */ /* 0x000fe20000000f00 */
[----:B------:R-:W-:-:S04]  /*01b0*/  ULOP3.LUT UR4, UR13, 0x7ffffff8, URZ, 0xc0, !UPT ;  /* 0x7ffffff80d047892 */ /* 0x000fc8000f8ec0ff */
[----:B------:R-:W-:Y:S01]  /*01c0*/  UIADD3 UR5, UPT, UPT, -UR4, URZ, URZ ;  /* 0x000000ff04057290 */ /* 0x000fe2000fffe1ff */
[----:B-1----:R-:W-:Y:S01]  /*01d0*/  MOV R3, UR17 ;  /* 0x0000001100037c02 */ /* 0x002fe20008000f00 */
[----:B------:R-:W-:Y:S01]  /*01e0*/  IMAD.U32 R2, RZ, RZ, UR16 ;  /* 0x00000010ff027e24 */ /* 0x000fe2000f8e00ff */
[----:B------:R-:W-:Y:S02]  /*01f0*/  UIMAD.WIDE.U32 UR6, UR13, 0x18, UR18 ;  /* 0x000000180d0678a5 */ /* 0x000fe4000f8e0012 */
[----:B------:R-:W-:Y:S01]  /*0200*/  UIMAD.WIDE.U32 UR8, UR13, 0x1c, UR18 ;  /* 0x0000001c0d0878a5 */ /* 0x000fe2000f8e0012 */
[----:B------:R-:W-:-:S03]  /*0210*/  IMAD.WIDE.U32 R2, R11, 0x4, R2 ;  /* 0x000000040b027825 */ /* 0x000fc600078e0002 */
[----:B------:R-:W-:-:S04]  /*0220*/  IADD3 R2, P0, PT, R2, 0x10, RZ ;  /* 0x0000001002027810 */ /* 0x000fc80007f1e0ff */
[----:B------:R-:W-:-:S09]  /*0230*/  IADD3.X R3, PT, PT, RZ, R3, RZ, P0, !PT ;  /* 0x00000003ff037210 */ /* 0x000fd200007fe4ff */
.L_x_2:
[----:B------:R-:W-:Y:S01]  /*0240*/  HFMA2 R9, -RZ, RZ, 0, 2.384185791015625e-07 ;  /* 0x00000004ff097431 */ /* 0x000fe200000001ff */
[----:B0-----:R-:W2:Y:S01]  /*0250*/  LDG.E R14, desc[UR10][R2.64+-0x10] ;  /* 0xfffff00a020e7981 */ /* 0x001ea2000c1e1900 */
[----:B------:R-:W-:-:S03]  /*0260*/  UIMAD.WIDE.U32 UR14, UR13, 0x4, UR18 ;  /* 0x000000040d0e78a5 */ /* 0x000fc6000f8e0012 */
[----:B------:R-:W3:Y:S04]  /*0270*/  LDG.E R16, desc[UR10][R2.64+-0xc] ;  /* 0xfffff40a02107981 */ /* 0x000ee8000c1e1900 */
[----:B------:R-:W4:Y:S01]  /*0280*/  LDG.E R18, desc[UR10][R2.64+-0x8] ;  /* 0xfffff80a02127981 */ /* 0x000f22000c1e1900 */
[----:B------:R-:W-:-:S03]  /*0290*/  IMAD.WIDE R8, R12, R9, UR18 ;  /* 0x000000120c087e25 */ /* 0x000fc6000f8e0209 */
[----:B------:R-:W5:Y:S04]  /*02a0*/  LDG.E R20, desc[UR10][R2.64+-0x4] ;  /* 0xfffffc0a02147981 */ /* 0x000f68000c1e1900 */
[----:B------:R0:W2:Y:S01]  /*02b0*/  LDG.E R13, desc[UR10][R8.64] ;  /* 0x0000000a080d7981 */ /* 0x0000a2000c1e1900 */
[----:B------:R-:W-:Y:S01]  /*02c0*/  MOV R5, UR15 ;  /* 0x0000000f00057c02 */ /* 0x000fe20008000f00 */
[----:B------:R-:W-:Y:S02]  /*02d0*/  IMAD.U32 R4, RZ, RZ, UR14 ;  /* 0x0000000eff047e24 */ /* 0x000fe4000f8e00ff */
[----:B------:R-:W-:Y:S01]  /*02e0*/  HFMA2 R27, -RZ, RZ, 0, 2.384185791015625e-07 ;  /* 0x00000004ff1b7431 */ /* 0x000fe200000001ff */
[----:B------:R-:W5:Y:S01]  /*02f0*/  LDG.E R21, desc[UR10][R2.64] ;  /* 0x0000000a02157981 */ /* 0x000f62000c1e1900 */
[----:B------:R-:W-:-:S03]  /*0300*/  IMAD.WIDE R4, R12, 0x4, R4 ;  /* 0x000000040c047825 */ /* 0x000fc600078e0204 */
[----:B------:R-:W5:Y:S04]  /*0310*/  LDG.E R23, desc[UR10][R2.64+0x4] ;  /* 0x0000040a02177981 */ /* 0x000f68000c1e1900 */
[----:B-1----:R1:W3:Y:S01]  /*0320*/  LDG.E R15, desc[UR10][R4.64] ;  /* 0x0000000a040f7981 */ /* 0x0022e2000c1e1900 */
[----:B------:R-:W-:-:S03]  /*0330*/  UIMAD.WIDE.U32 UR14, UR13, 0x8, UR18 ;  /* 0x000000080d0e78a5 */ /* 0x000fc6000f8e0012 */
[----:B------:R-:W5:Y:S03]  /*0340*/  LDG.E R24, desc[UR10][R2.64+0x8] ;  /* 0x0000080a02187981 */ /* 0x000f66000c1e1900 */
[----:B------:R-:W-:Y:S01]  /*0350*/  MOV R6, UR14 ;  /* 0x0000000e00067c02 */ /* 0x000fe20008000f00 */
[----:B------:R-:W-:Y:S01]  /*0360*/  IMAD.U32 R7, RZ, RZ, UR15 ;  /* 0x0000000fff077e24 */ /* 0x000fe2000f8e00ff */
[----:B------:R-:W5:Y:S03]  /*0370*/  LDG.E R25, desc[UR10][R2.64+0xc] ;  /* 0x00000c0a02197981 */ /* 0x000f66000c1e1900 */
[----:B------:R-:W-:-:S05]  /*0380*/  IMAD.WIDE R6, R12, 0x4, R6 ;  /* 0x000000040c067825 */ /* 0x000fca00078e0206 */
[----:B------:R1:W4:Y:S01]  /*0390*/  LDG.E R17, desc[UR10][R6.64] ;  /* 0x0000000a06117981 */ /* 0x000322000c1e1900 */
[----:B------:R-:W-:Y:S01]  /*03a0*/  UIMAD.WIDE.U32 UR14, UR13, 0xc, UR18 ;  /* 0x0000000c0d0e78a5 */ /* 0x000fe2000f8e0012 */
[----:B0-----:R-:W-:-:S05]  /*03b0*/  MOV R9, 0x4 ;  /* 0x0000000400097802 */ /* 0x001fca0000000f00 */
[----:B------:R-:W-:-:S05]  /*03c0*/  IMAD.WIDE R8, R12, R9, UR14 ;  /* 0x0000000e0c087e25 */ /* 0x000fca000f8e0209 */
[----:B------:R0:W5:Y:S01]  /*03d0*/  LDG.E R19, desc[UR10][R8.64] ;  /* 0x0000000a08137981 */ /* 0x000162000c1e1900 */
[----:B------:R-:W-:-:S06]  /*03e0*/  UIMAD.WIDE.U32 UR14, UR13, 0x10, UR18 ;  /* 0x000000100d0e78a5 */ /* 0x000fcc000f8e0012 */
[----:B------:R-:W-:-:S05]  /*03f0*/  IMAD.WIDE R26, R12, R27, UR14 ;  /* 0x0000000e0c1a7e25 */ /* 0x000fca000f8e021b */
[----:B------:R0:W5:Y:S01]  /*0400*/  LDG.E R22, desc[UR10][R26.64] ;  /* 0x0000000a1a167981 */ /* 0x000162000c1e1900 */
[----:B------:R-:W-:Y:S01]  /*0410*/  UIMAD.WIDE.U32 UR14, UR13, 0x14, UR18 ;  /* 0x000000140d0e78a5 */ /* 0x000fe2000f8e0012 */
[----:B-1----:R-:W-:-:S05]  /*0420*/  IMAD.MOV.U32 R5, RZ, RZ, 0x4 ;  /* 0x00000004ff057424 */ /* 0x002fca00078e00ff */
[----:B------:R-:W-:-:S06]  /*0430*/  IMAD.WIDE R4, R12, R5, UR14 ;  /* 0x0000000e0c047e25 */ /* 0x000fcc000f8e0205 */
[----:B------:R1:W5:Y:S01]  /*0440*/  LDG.E R4, desc[UR10][R4.64] ;  /* 0x0000000a04047981 */ /* 0x000362000c1e1900 */
[----:B------:R-:W-:-:S05]  /*0450*/  MOV R7, 0x4 ;  /* 0x0000000400077802 */ /* 0x000fca0000000f00 */
[----:B------:R-:W-:-:S06]  /*0460*/  IMAD.WIDE R6, R12, R7, UR6 ;  /* 0x000000060c067e25 */ /* 0x000fcc000f8e0207 */
[----:B------:R-:W5:Y:S01]  /*0470*/  LDG.E R7, desc[UR10][R6.64] ;  /* 0x0000000a06077981 */ /* 0x000f62000c1e1900 */
[----:B0-----:R-:W-:-:S05]  /*0480*/  HFMA2 R9, -RZ, RZ, 0, 2.384185791015625e-07 ;  /* 0x00000004ff097431 */ /* 0x001fca00000001ff */
[----:B------:R-:W-:-:S06]  /*0490*/  IMAD.WIDE R8, R12, R9, UR8 ;  /* 0x000000080c087e25 */ /* 0x000fcc000f8e0209 */
[----:B------:R0:W5:Y:S01]  /*04a0*/  LDG.E R8, desc[UR10][R8.64] ;  /* 0x0000000a08087981 */ /* 0x000162000c1e1900 */
[----:B------:R-:W-:Y:S01]  /*04b0*/  I2FP.F32.S32 R27, R10 ;  /* 0x0000000a001b7245 */ /* 0x000fe20000201400 */
[----:B------:R-:W-:-:S04]  /*04c0*/  UIADD3 UR5, UPT, UPT, UR5, 0x8, URZ ;  /* 0x0000000805057890 */ /* 0x000fc8000fffe0ff */
[----:B------:R-:W-:Y:S01]  /*04d0*/  UISETP.NE.AND UP1, UPT, UR5, URZ, UPT ;  /* 0x000000ff0500728c */ /* 0x000fe2000bf25270 */
[----:B------:R-:W-:Y:S01]  /*04e0*/  IADD3 R2, P0, PT, R2, 0x20, RZ ;  /* 0x0000002002027810 */ /* 0x000fe20007f1e0ff */
[----:B--2---:R-:W-:-:S06]  /*04f0*/  FFMA R13, R14, R13, R27 ;  /* 0x0000000d0e0d7223 */ /* 0x004fcc000000001b */
[----:B------:R-:W1:Y:S02]  /*0500*/  F2I.TRUNC.NTZ R13, R13 ;  /* 0x0000000d000d7305 */ /* 0x000e64000020f100 */
[----:B-1----:R-:W-:-:S05]  /*0510*/  I2FP.F32.S32 R5, R13 ;  /* 0x0000000d00057245 */ /* 0x002fca0000201400 */
[----:B---3--:R-:W-:-:S06]  /*0520*/  FFMA R5, R16, R15, R5 ;  /* 0x0000000f10057223 */ /* 0x008fcc0000000005 */
[----:B------:R-:W1:Y:S02]  /*0530*/  F2I.TRUNC.NTZ R5, R5 ;  /* 0x0000000500057305 */ /* 0x000e64000020f100 */
[----:B-1----:R-:W-:-:S05]  /*0540*/  I2FP.F32.S32 R15, R5 ;  /* 0x00000005000f7245 */ /* 0x002fca0000201400 */
[----:B----4-:R-:W-:-:S06]  /*0550*/  FFMA R15, R18, R17, R15 ;  /* 0x00000011120f7223 */ /* 0x010fcc000000000f */
[----:B------:R-:W0:Y:S02]  /*0560*/  F2I.TRUNC.NTZ R15, R15 ;  /* 0x0000000f000f7305 */ /* 0x000e24000020f100 */
[----:B0-----:R-:W-:-:S05]  /*0570*/  I2FP.F32.S32 R9, R15 ;  /* 0x0000000f00097245 */ /* 0x001fca0000201400 */
[----:B-----5:R-:W-:-:S06]  /*0580*/  FFMA R9, R20, R19, R9 ;  /* 0x0000001314097223 */ /* 0x020fcc0000000009 */
[----:B------:R-:W0:Y:S02]  /*0590*/  F2I.TRUNC.NTZ R9, R9 ;  /* 0x0000000900097305 */ /* 0x000e24000020f100 */
[----:B0-----:R-:W-:-:S05]  /*05a0*/  I2FP.F32.S32 R6, R9 ;  /* 0x0000000900067245 */ /* 0x001fca0000201400 */
[----:B------:R-:W-:-:S06]  /*05b0*/  FFMA R6, R21, R22, R6 ;  /* 0x0000001615067223 */ /* 0x000fcc0000000006 */
        /* <DEDUP_REMOVED lines=9> */
[----:B------:R-:W1:Y:S01]  /*0650*/  F2I.TRUNC.NTZ R10, R10 ;  /* 0x0000000a000a7305 */ /* 0x000e62000020f100 */
[----:B------:R-:W-:Y:S01]  /*0660*/  IMAD.U32 R7, RZ, RZ, UR13 ;  /* 0x0000000dff077e24 */ /* 0x000fe2000f8e00ff */
[----:B------:R-:W-:-:S04]  /*0670*/  IADD3.X R3, PT, PT, RZ, R3, RZ, P0, !PT ;  /* 0x00000003ff037210 */ /* 0x000fc800007fe4ff */
[----:B------:R-:W-:Y:S01]  /*0680*/  LEA R12, R7, R12, 0x3 ;  /* 0x0000000c070c7211 */ /* 0x000fe200078e18ff */
[----:B------:R-:W-:Y:S06]  /*0690*/  BRA.U UP1, `(.L_x_2) ;  /* 0xfffffff901e87547 */ /* 0x000fec000b83ffff */
.L_x_1:
[----:B------:R-:W-:Y:S05]  /*06a0*/  BRA.U !UP0, `(.L_x_3) ;  /* 0x0000000508587547 */ /* 0x000fea000b800000 */
[----:B------:R-:W-:Y:S02]  /*06b0*/  UISETP.GE.U32.AND UP0, UPT, UR12, 0x4, UPT ;  /* 0x000000040c00788c */ /* 0x000fe4000bf06070 */
[----:B------:R-:W-:-:S04]  /*06c0*/  ULOP3.LUT UR5, UR13, 0x3, URZ, 0xc0, !UPT ;  /* 0x000000030d057892 */ /* 0x000fc8000f8ec0ff */
[----:B------:R-:W-:-:S03]  /*06d0*/  UISETP.NE.AND UP1, UPT, UR5, URZ, UPT ;  /* 0x000000ff0500728c */ /* 0x000fc6000bf25270 */
[----:B------:R-:W-:Y:S08]  /*06e0*/  BRA.U !UP0, `(.L_x_4) ;  /* 0x00000001089c7547 */ /* 0x000ff0000b800000 */
[----:B------:R-:W2:Y:S01]  /*06f0*/  LDC.64 R4, c[0x0][0x380] ;  /* 0x0000e000ff047b82 */ /* 0x000ea20000000a00 */
[----:B------:R-:W-:Y:S01]  /*0700*/  MOV R9, UR4 ;  /* 0x0000000400097c02 */ /* 0x000fe20008000f00 */
[----:B------:R-:W-:Y:S01]  /*0710*/  VIADD R3, R11, UR4 ;  /* 0x000000040b037c36 */ /* 0x000fe20008000000 */
[----:B------:R-:W3:Y:S03]  /*0720*/  LDCU.64 UR6, c[0x0][0x380] ;  /* 0x00007000ff0677ac */ /* 0x000ee60008000a00 */
[----:B------:R-:W-:Y:S02]  /*0730*/  IMAD R9, R9, UR13, R0 ;  /* 0x0000000d09097c24 */ /* 0x000fe4000f8e0200 */
[----:B------:R-:W4:Y:S01]  /*0740*/  LDC.64 R6, c[0x0][0x388] ;  /* 0x0000e200ff067b82 */ /* 0x000f220000000a00 */
[----:B--2---:R-:W-:-:S05]  /*0750*/  IMAD.WIDE.U32 R4, R3, 0x4, R4 ;  /* 0x0000000403047825 */ /* 0x004fca00078e0004 */
[----:B0-----:R0:W2:Y:S01]  /*0760*/  LDG.E R12, desc[UR10][R4.64] ;  /* 0x0000000a040c7981 */ /* 0x0010a2000c1e1900 */
[----:B----4-:R-:W-:-:S05]  /*0770*/  IMAD.WIDE R6, R9, 0x4, R6 ;  /* 0x0000000409067825 */ /* 0x010fca00078e0206 */
[----:B------:R4:W2:Y:S01]  /*0780*/  LDG.E R13, desc[UR10][R6.64] ;  /* 0x0000000a060d7981 */ /* 0x0008a2000c1e1900 */
[----:B------:R-:W-:Y:S02]  /*0790*/  IADD3 R3, P0, PT, R11, UR4, RZ ;  /* 0x000000040b037c10 */ /* 0x000fe4000ff1e0ff */
[----:B------:R-:W-:Y:S02]  /*07a0*/  MOV R9, UR13 ;  /* 0x0000000d00097c02 */ /* 0x000fe40008000f00 */
[----:B------:R-:W-:Y:S02]  /*07b0*/  IADD3.X R8, PT, PT, RZ, RZ, RZ, P0, !PT ;  /* 0x000000ffff087210 */ /* 0x000fe400007fe4ff */
[----:B---3--:R-:W-:-:S04]  /*07c0*/  LEA R2, P0, R3, UR6, 0x2 ;  /* 0x0000000603027c11 */ /* 0x008fc8000f8010ff */
[----:B------:R-:W-:Y:S01]  /*07d0*/  LEA.HI.X R3, R3, UR7, R8, 0x2, P0 ;  /* 0x0000000703037c11 */ /* 0x000fe200080f1408 */
[----:B------:R-:W-:-:S04]  /*07e0*/  IMAD.WIDE.U32 R8, R9, 0x4, R6 ;  /* 0x0000000409087825 */ /* 0x000fc800078e0006 */
[----:B------:R-:W3:Y:S04]  /*07f0*/  LDG.E R14, desc[UR10][R2.64+0x4] ;  /* 0x0000040a020e7981 */ /* 0x000ee8000c1e1900 */
[----:B------:R5:W3:Y:S01]  /*0800*/  LDG.E R17, desc[UR10][R8.64] ;  /* 0x0000000a08117981 */ /* 0x000ae2000c1e1900 */
[----:B------:R-:W-:-:S03]  /*0810*/  MOV R15, UR13 ;  /* 0x0000000d000f7c02 */ /* 0x000fc60008000f00 */
[----:B------:R-:W3:Y:S02]  /*0820*/  LDG.E R16, desc[UR10][R2.64+0x8] ;  /* 0x0000080a02107981 */ /* 0x000ee4000c1e1900 */
[----:B0-----:R-:W-:Y:S02]  /*0830*/  IMAD.WIDE.U32 R4, R15, 0x4, R8 ;  /* 0x000000040f047825 */ /* 0x001fe400078e0008 */
[----:B------:R-:W3:Y:S04]  /*0840*/  LDG.E R18, desc[UR10][R2.64+0xc] ;  /* 0x00000c0a02127981 */ /* 0x000ee8000c1e1900 */
[----:B------:R0:W3:Y:S01]  /*0850*/  LDG.E R19, desc[UR10][R4.64] ;  /* 0x0000000a04137981 */ /* 0x0000e2000c1e1900 */
[----:B----4-:R-:W-:-:S04]  /*0860*/  IMAD.U32 R7, RZ, RZ, UR13 ;  /* 0x0000000dff077e24 */ /* 0x010fc8000f8e00ff */
[----:B------:R-:W-:-:S06]  /*0870*/  IMAD.WIDE.U32 R6, R7, 0x4, R4 ;  /* 0x0000000407067825 */ /* 0x000fcc00078e0004 */
[----:B------:R-:W4:Y:S01]  /*0880*/  LDG.E R7, desc[UR10][R6.64] ;  /* 0x0000000a06077981 */ /* 0x000f22000c1e1900 */
[----:B-1----:R-:W-:Y:S01]  /*0890*/  I2FP.F32.S32 R15, R10 ;  /* 0x0000000a000f7245 */ /* 0x002fe20000201400 */
[----:B------:R-:W-:-:S04]  /*08a0*/  UIADD3 UR4, UPT, UPT, UR4, 0x4, URZ ;  /* 0x0000000404047890 */ /* 0x000fc8000fffe0ff */
[----:B--2---:R-:W-:-:S06]  /*08b0*/  FFMA R12, R12, R13, R15 ;  /* 0x0000000d0c0c7223 */ /* 0x004fcc000000000f */
[----:B------:R-:W5:Y:S02]  /*08c0*/  F2I.TRUNC.NTZ R12, R12 ;  /* 0x0000000c000c7305 */ /* 0x000f64000020f100 */
[----:B-----5:R-:W-:-:S05]  /*08d0*/  I2FP.F32.S32 R9, R12 ;  /* 0x0000000c00097245 */ /* 0x020fca0000201400 */
[----:B---3--:R-:W-:-:S06]  /*08e0*/  FFMA R9, R14, R17, R9 ;  /* 0x000000110e097223 */ /* 0x008fcc0000000009 */
[----:B------:R-:W0:Y:S02]  /*08f0*/  F2I.TRUNC.NTZ R9, R9 ;  /* 0x0000000900097305 */ /* 0x000e24000020f100 */
[----:B0-----:R-:W-:-:S05]  /*0900*/  I2FP.F32.S32 R5, R9 ;  /* 0x0000000900057245 */ /* 0x001fca0000201400 */
[----:B------:R-:W-:-:S06]  /*0910*/  FFMA R5, R16, R19, R5 ;  /* 0x0000001310057223 */ /* 0x000fcc0000000005 */
[----:B------:R-:W0:Y:S02]  /*0920*/  F2I.TRUNC.NTZ R5, R5 ;  /* 0x0000000500057305 */ /* 0x000e24000020f100 */
[----:B0-----:R-:W-:-:S05]  /*0930*/  I2FP.F32.S32 R3, R5 ;  /* 0x0000000500037245 */ /* 0x001fca0000201400 */
[----:B----4-:R-:W-:-:S04]  /*0940*/  FFMA R3, R18, R7, R3 ;  /* 0x0000000712037223 */ /* 0x010fc80000000003 */
[----:B------:R2:W3:Y:S03]  /*0950*/  F2I.TRUNC.NTZ R10, R3 ;  /* 0x00000003000a7305 */ /* 0x0004e6000020f100 */
.L_x_4:
[----:B------:R-:W-:Y:S05]  /*0960*/  BRA.U !UP1, `(.L_x_3) ;  /* 0x0000000109a87547 */ /* 0x000fea000b800000 */
[----:B------:R-:W-:Y:S02]  /*0970*/  UISETP.NE.AND UP0, UPT, UR5, 0x1, UPT ;  /* 0x000000010500788c */ /* 0x000fe4000bf05270 */
[----:B------:R-:W-:-:S04]  /*0980*/  ULOP3.LUT UR6, UR13, 0x1, URZ, 0xc0, !UPT ;  /* 0x000000010d067892 */ /* 0x000fc8000f8ec0ff */
[----:B------:R-:W-:-:S03]  /*0990*/  UISETP.NE.U32.AND UP1, UPT, UR6, 0x1, UPT ;  /* 0x000000010600788c */ /* 0x000fc6000bf25070 */
[----:B------:R-:W-:Y:S08]  /*09a0*/  BRA.U !UP0, `(.L_x_5) ;  /* 0x0000000108647547 */ /* 0x000ff0000b800000 */
[----:B--2---:R-:W2:Y:S01]  /*09b0*/  LDC.64 R2, c[0x0][0x380] ;  /* 0x0000e000ff027b82 */ /* 0x004ea20000000a00 */
[----:B------:R-:W-:Y:S01]  /*09c0*/  MOV R9, UR4 ;  /* 0x0000000400097c02 */ /* 0x000fe20008000f00 */
[----:B------:R-:W4:Y:S01]  /*09d0*/  LDCU.64 UR6, c[0x0][0x380] ;  /* 0x00007000ff0677ac */ /* 0x000f220008000a00 */
[----:B------:R-:W-:-:S03]  /*09e0*/  IADD3 R7, PT, PT, R11, UR4, RZ ;  /* 0x000000040b077c10 */ /* 0x000fc6000fffe0ff */
[----:B------:R-:W-:Y:S02]  /*09f0*/  IMAD R9, R9, UR13, R0 ;  /* 0x0000000d09097c24 */ /* 0x000fe4000f8e0200 */
[----:B------:R-:W5:Y:S01]  /*0a00*/  LDC.64 R4, c[0x0][0x388] ;  /* 0x0000e200ff047b82 */ /* 0x000f620000000a00 */
[----:B--2---:R-:W-:-:S06]  /*0a10*/  IMAD.WIDE.U32 R2, R7, 0x4, R2 ;  /* 0x0000000407027825 */ /* 0x004fcc00078e0002 */
[----:B0-----:R-:W2:Y:S01]  /*0a20*/  LDG.E R2, desc[UR10][R2.64] ;  /* 0x0000000a02027981 */ /* 0x001ea2000c1e1900 */
[----:B-----5:R-:W-:-:S05]  /*0a30*/  IMAD.WIDE R4, R9, 0x4, R4 ;  /* 0x0000000409047825 */ /* 0x020fca00078e0204 */
[----:B------:R-:W2:Y:S01]  /*0a40*/  LDG.E R13, desc[UR10][R4.64] ;  /* 0x0000000a040d7981 */ /* 0x000ea2000c1e1900 */
[----:B------:R-:W-:Y:S01]  /*0a50*/  IADD3 R7, P0, PT, R11, UR4, RZ ;  /* 0x000000040b077c10 */ /* 0x000fe2000ff1e0ff */
[----:B------:R-:W-:-:S03]  /*0a60*/  IMAD.U32 R9, RZ, RZ, UR13 ;  /* 0x0000000dff097e24 */ /* 0x000fc6000f8e00ff */
[----:B------:R-:W-:Y:S02]  /*0a70*/  IADD3.X R8, PT, PT, RZ, RZ, RZ, P0, !PT ;  /* 0x000000ffff087210 */ /* 0x000fe400007fe4ff */
[----:B----4-:R-:W-:-:S04]  /*0a80*/  LEA R6, P0, R7, UR6, 0x2 ;  /* 0x0000000607067c11 */ /* 0x010fc8000f8010ff */
[----:B------:R-:W-:Y:S01]  /*0a90*/  LEA.HI.X R7, R7, UR7, R8, 0x2, P0 ;  /* 0x0000000707077c11 */ /* 0x000fe200080f1408 */
[----:B------:R-:W-:-:S04]  /*0aa0*/  IMAD.WIDE.U32 R8, R9, 0x4, R4 ;  /* 0x0000000409087825 */ /* 0x000fc800078e0004 */
[----:B------:R-:W4:Y:S04]  /*0ab0*/  LDG.E R6, desc[UR10][R6.64+0x4] ;  /* 0x0000040a06067981 */ /* 0x000f28000c1e1900 */
[----:B------:R-:W4:Y:S01]  /*0ac0*/  LDG.E R9, desc[UR10][R8.64] ;  /* 0x0000000a08097981 */ /* 0x000f22000c1e1900 */
[----:B-1-3--:R-:W-:Y:S01]  /*0ad0*/  I2FP.F32.S32 R15, R10 ;  /* 0x0000000a000f7245 */ /* 0x00afe20000201400 */
[----:B------:R-:W-:-:S04]  /*0ae0*/  UIADD3 UR4, UPT, UPT, UR4, 0x2, URZ ;  /* 0x0000000204047890 */ /* 0x000fc8000fffe0ff */
[----:B--2---:R-:W-:-:S06]  /*0af0*/  FFMA R2, R2, R13, R15 ;  /* 0x0000000d02027223 */ /* 0x004fcc000000000f */
[----:B------:R-:W0:Y:S02]  /*0b00*/  F2I.TRUNC.NTZ R2, R2 ;  /* 0x0000000200027305 */ /* 0x000e24000020f100 */
[----:B0-----:R-:W-:-:S05]  /*0b10*/  I2FP.F32.S32 R3, R2 ;  /* 0x0000000200037245 */ /* 0x001fca0000201400 */
[----:B----4-:R-:W-:-:S04]  /*0b20*/  FFMA R3, R6, R9, R3 ;  /* 0x0000000906037223 */ /* 0x010fc80000000003 */
[----:B------:R4:W0:Y:S03]  /*0b30*/  F2I.TRUNC.NTZ R10, R3 ;  /* 0x00000003000a7305 */ /* 0x000826000020f100 */
.L_x_5:
[----:B------:R-:W-:Y:S05]  /*0b40*/  BRA.U UP1, `(.L_x_3) ;  /* 0x0000000101307547 */ /* 0x000fea000b800000 */
[----:B--2-4-:R-:W2:Y:S01]  /*0b50*/  LDC.64 R2, c[0x0][0x380] ;  /* 0x0000e000ff027b82 */ /* 0x014ea20000000a00 */
[----:B------:R-:W-:Y:S02]  /*0b60*/  MOV R9, UR4 ;  /* 0x0000000400097c02 */ /* 0x000fe40008000f00 */
[----:B------:R-:W-:-:S03]  /*0b70*/  IADD3 R7, PT, PT, R11, UR4, RZ ;  /* 0x000000040b077c10 */ /* 0x000fc6000fffe0ff */
[----:B------:R-:W-:Y:S02]  /*0b80*/  IMAD R9, R9, UR13, R0 ;  /* 0x0000000d09097c24 */ /* 0x000fe4000f8e0200 */
[----:B------:R-:W4:Y:S01]  /*0b90*/  LDC.64 R4, c[0x0][0x388] ;  /* 0x0000e200ff047b82 */ /* 0x000f220000000a00 */
[----:B--2---:R-:W-:-:S06]  /*0ba0*/  IMAD.WIDE.U32 R2, R7, 0x4, R2 ;  /* 0x0000000407027825 */ /* 0x004fcc00078e0002 */
[----:B0-----:R-:W2:Y:S01]  /*0bb0*/  LDG.E R2, desc[UR10][R2.64] ;  /* 0x0000000a02027981 */ /* 0x001ea2000c1e1900 */
[----:B----4-:R-:W-:-:S06]  /*0bc0*/  IMAD.WIDE R4, R9, 0x4, R4 ;  /* 0x0000000409047825 */ /* 0x010fcc00078e0204 */
[----:B------:R-:W2:Y:S01]  /*0bd0*/  LDG.E R5, desc[UR10][R4.64] ;  /* 0x0000000a04057981 */ /* 0x000ea2000c1e1900 */
[----:B-1-3--:R-:W-:-:S05]  /*0be0*/  I2FP.F32.S32 R7, R10 ;  /* 0x0000000a00077245 */ /* 0x00afca0000201400 */
[----:B--2---:R-:W-:-:S06]  /*0bf0*/  FFMA R10, R2, R5, R7 ;  /* 0x00000005020a7223 */ /* 0x004fcc0000000007 */
[----:B------:R-:W0:Y:S02]  /*0c00*/  F2I.TRUNC.NTZ R10, R10 ;  /* 0x0000000a000a7305 */ /* 0x000e24000020f100 */
.L_x_3:
[----:B01-3--:R-:W-:-:S07]  /*0c10*/  I2FP.F32.S32 R5, R10 ;  /* 0x0000000a00057245 */ /* 0x00bfce0000201400 */
.L_x_0:
[----:B--2-4-:R-:W1:Y:S01]  /*0c20*/  LDC.64 R2, c[0x0][0x390] ;  /* 0x0000e400ff027b82 */ /* 0x014e620000000a00 */
[----:B------:R-:W-:-:S05]  /*0c30*/  IADD3 R11, PT, PT, R0, R11, RZ ;  /* 0x0000000b000b7210 */ /* 0x000fca0007ffe0ff */
[----:B-1----:R-:W-:-:S05]  /*0c40*/  IMAD.WIDE R2, R11, 0x4, R2 ;  /* 0x000000040b027825 */ /* 0x002fca00078e0202 */
[----:B0-----:R-:W-:Y:S01]  /*0c50*/  STG.E desc[UR10][R2.64], R5 ;  /* 0x0000000502007986 */ /* 0x001fe2000c10190a */
[----:B------:R-:W-:Y:S05]  /*0c60*/  EXIT ;  /* 0x000000000000794d */ /* 0x000fea0003800000 */
.L_x_6:
[----:B------:R-:W-:-:S00]  /*0c70*/  BRA `(.L_x_6) ;  /* 0xfffffffc00fc7947 */ /* 0x000fc0000383ffff */
[----:B------:R-:W-:-:S00]  /*0c80*/  NOP ;  /* 0x0000000000007918 */ /* 0x000fc00000000000 */
[----:B------:R-:W-:-:S00]  /*0c90*/  NOP ;  /* 0x0000000000007918 */ /* 0x000fc00000000000 */
[----:B------:R-:W-:-:S00]  /*0ca0*/  NOP ;  /* 0x0000000000007918 */ /* 0x000fc00000000000 */
[----:B------:R-:W-:-:S00]  /*0cb0*/  NOP ;  /* 0x0000000000007918 */ /* 0x000fc00000000000 */
[----:B------:R-:W-:-:S00]  /*0cc0*/  NOP ;  /* 0x0000000000007918 */ /* 0x000fc00000000000 */
[----:B------:R-:W-:-:S00]  /*0cd0*/  NOP ;  /* 0x0000000000007918 */ /* 0x000fc00000000000 */
[----:B------:R-:W-:-:S00]  /*0ce0*/  NOP ;  /* 0x0000000000007918 */ /* 0x000fc00000000000 */
[----:B------:R-:W-:-:S00]  /*0cf0*/  NOP ;  /* 0x0000000000007918 */ /* 0x000fc00000000000 */
.L_x_7:


//--------------------- .nv.shared.reserved.0     --------------------------
	.section	.nv.shared.reserved.0,"aw",@nobits
	.weak		__nv_reservedSMEM_offset_0_alias
	.size		__nv_reservedSMEM_offset_0_alias, 0, 64
	.other		__nv_reservedSMEM_offset_0_alias,@"STO_CUDA_RESERVED_SHARED STV_DEFAULT"
__nv_reservedSMEM_offset_0_alias:
	.zero		0
	.zero		64


//--------------------- .nv.constant0._Z9addKernelPfS_S_ii --------------------------
	.section	.nv.constant0._Z9addKernelPfS_S_ii,"a",@progbits
	.sectionflags	@""
	.align	4
.nv.constant0._Z9addKernelPfS_S_ii:
	.zero		928


//--------------------- SYMBOLS --------------------------

	.type		.nv.reservedSmem.offset0,@object
	.size		.nv.reservedSmem.offset0,0x4
